//
// Generated by NVIDIA NVVM Compiler
//
// Compiler Build ID: CL-36424714
// Cuda compilation tools, release 13.0, V13.0.88
// Based on NVVM 20.0.0
//

.version 9.0
.target sm_100
.address_size 64

	// .globl	_Z15matrixMulKernelPiS_S_
// _ZZ19matrixMulTileKernelPiS_S_E3Ads has been demoted
// _ZZ19matrixMulTileKernelPiS_S_E3Bds has been demoted

.visible .entry _Z15matrixMulKernelPiS_S_(
	.param .u64 .ptr .align 1 _Z15matrixMulKernelPiS_S__param_0,
	.param .u64 .ptr .align 1 _Z15matrixMulKernelPiS_S__param_1,
	.param .u64 .ptr .align 1 _Z15matrixMulKernelPiS_S__param_2
)
{
	.reg .pred 	%p<5>;
	.reg .b32 	%r<43>;
	.reg .b32 	%f<20>;
	.reg .b64 	%rd<18>;

	ld.param.u64 	%rd5, [_Z15matrixMulKernelPiS_S__param_0];
	ld.param.u64 	%rd6, [_Z15matrixMulKernelPiS_S__param_1];
	ld.param.u64 	%rd7, [_Z15matrixMulKernelPiS_S__param_2];
	mov.u32 	%r8, %ctaid.y;
	mov.u32 	%r9, %ntid.y;
	mov.u32 	%r10, %tid.y;
	mad.lo.s32 	%r1, %r8, %r9, %r10;
	mov.u32 	%r11, %ctaid.x;
	mov.u32 	%r12, %ntid.x;
	mov.u32 	%r13, %tid.x;
	mad.lo.s32 	%r2, %r11, %r12, %r13;
	setp.gt.u32 	%p1, %r1, 255;
	setp.gt.s32 	%p2, %r2, 255;
	or.pred  	%p3, %p1, %p2;
	@%p3 bra 	$L__BB0_4;
	shl.b32 	%r3, %r1, 8;
	mul.wide.u32 	%rd8, %r3, 4;
	cvta.to.global.u64 	%rd9, %rd5;
	add.s64 	%rd10, %rd8, %rd9;
	add.s64 	%rd17, %rd10, 16;
	cvta.to.global.u64 	%rd11, %rd6;
	add.s64 	%rd2, %rd11, 4096;
	mov.f32 	%f19, 0f00000000;
	mov.b32 	%r42, 0;
	mov.u32 	%r41, %r2;
$L__BB0_2:
	mul.wide.s32 	%rd12, %r41, 4;
	add.s64 	%rd13, %rd2, %rd12;
	ld.global.u32 	%r15, [%rd17+-16];
	ld.global.u32 	%r16, [%rd13+-4096];
	mul.lo.s32 	%r17, %r16, %r15;
	cvt.rn.f32.s32 	%f4, %r17;
	add.f32 	%f5, %f19, %f4;
	ld.global.u32 	%r18, [%rd17+-12];
	ld.global.u32 	%r19, [%rd13+-3072];
	mul.lo.s32 	%r20, %r19, %r18;
	cvt.rn.f32.s32 	%f6, %r20;
	add.f32 	%f7, %f5, %f6;
	ld.global.u32 	%r21, [%rd17+-8];
	ld.global.u32 	%r22, [%rd13+-2048];
	mul.lo.s32 	%r23, %r22, %r21;
	cvt.rn.f32.s32 	%f8, %r23;
	add.f32 	%f9, %f7, %f8;
	ld.global.u32 	%r24, [%rd17+-4];
	ld.global.u32 	%r25, [%rd13+-1024];
	mul.lo.s32 	%r26, %r25, %r24;
	cvt.rn.f32.s32 	%f10, %r26;
	add.f32 	%f11, %f9, %f10;
	ld.global.u32 	%r27, [%rd17];
	ld.global.u32 	%r28, [%rd13];
	mul.lo.s32 	%r29, %r28, %r27;
	cvt.rn.f32.s32 	%f12, %r29;
	add.f32 	%f13, %f11, %f12;
	ld.global.u32 	%r30, [%rd17+4];
	ld.global.u32 	%r31, [%rd13+1024];
	mul.lo.s32 	%r32, %r31, %r30;
	cvt.rn.f32.s32 	%f14, %r32;
	add.f32 	%f15, %f13, %f14;
	ld.global.u32 	%r33, [%rd17+8];
	ld.global.u32 	%r34, [%rd13+2048];
	mul.lo.s32 	%r35, %r34, %r33;
	cvt.rn.f32.s32 	%f16, %r35;
	add.f32 	%f17, %f15, %f16;
	ld.global.u32 	%r36, [%rd17+12];
	ld.global.u32 	%r37, [%rd13+3072];
	mul.lo.s32 	%r38, %r37, %r36;
	cvt.rn.f32.s32 	%f18, %r38;
	add.f32 	%f19, %f17, %f18;
	add.s32 	%r42, %r42, 8;
	add.s64 	%rd17, %rd17, 32;
	add.s32 	%r41, %r41, 2048;
	setp.ne.s32 	%p4, %r42, 256;
	@%p4 bra 	$L__BB0_2;
	cvt.rzi.s32.f32 	%r39, %f19;
	add.s32 	%r40, %r3, %r2;
	cvta.to.global.u64 	%rd14, %rd7;
	mul.wide.s32 	%rd15, %r40, 4;
	add.s64 	%rd16, %rd14, %rd15;
	st.global.u32 	[%rd16], %r39;
$L__BB0_4:
	ret;

}
	// .globl	_Z19matrixMulTileKernelPiS_S_
.visible .entry _Z19matrixMulTileKernelPiS_S_(
	.param .u64 .ptr .align 1 _Z19matrixMulTileKernelPiS_S__param_0,
	.param .u64 .ptr .align 1 _Z19matrixMulTileKernelPiS_S__param_1,
	.param .u64 .ptr .align 1 _Z19matrixMulTileKernelPiS_S__param_2
)
{
	.reg .pred 	%p<2>;
	.reg .b32 	%r<31>;
	.reg .b32 	%f<102>;
	.reg .b64 	%rd<16>;
	// demoted variable
	.shared .align 4 .b8 _ZZ19matrixMulTileKernelPiS_S_E3Ads[4096];
	// demoted variable
	.shared .align 4 .b8 _ZZ19matrixMulTileKernelPiS_S_E3Bds[4096];
	ld.param.u64 	%rd6, [_Z19matrixMulTileKernelPiS_S__param_0];
	ld.param.u64 	%rd7, [_Z19matrixMulTileKernelPiS_S__param_1];
	ld.param.u64 	%rd5, [_Z19matrixMulTileKernelPiS_S__param_2];
	cvta.to.global.u64 	%rd1, %rd7;
	cvta.to.global.u64 	%rd8, %rd6;
	mov.u32 	%r13, %ctaid.x;
	mov.u32 	%r14, %ctaid.y;
	mov.u32 	%r15, %tid.x;
	mov.u32 	%r16, %tid.y;
	shl.b32 	%r17, %r13, 5;
	add.s32 	%r1, %r17, %r15;
	shl.b32 	%r18, %r14, 13;
	shl.b32 	%r19, %r16, 8;
	add.s32 	%r2, %r18, %r19;
	add.s32 	%r20, %r15, %r2;
	shl.b32 	%r21, %r16, 7;
	mov.u32 	%r22, _ZZ19matrixMulTileKernelPiS_S_E3Ads;
	add.s32 	%r3, %r22, %r21;
	shl.b32 	%r23, %r15, 2;
	add.s32 	%r4, %r3, %r23;
	add.s32 	%r29, %r1, %r19;
	mov.u32 	%r24, _ZZ19matrixMulTileKernelPiS_S_E3Bds;
	add.s32 	%r7, %r24, %r23;
	add.s32 	%r6, %r7, %r21;
	mul.wide.u32 	%rd9, %r20, 4;
	add.s64 	%rd15, %rd8, %rd9;
	mov.f32 	%f101, 0f00000000;
	mov.b32 	%r30, 0;
$L__BB1_1:
	ld.global.u32 	%r25, [%rd15];
	cvt.rn.f32.s32 	%f4, %r25;
	st.shared.f32 	[%r4], %f4;
	mul.wide.u32 	%rd10, %r29, 4;
	add.s64 	%rd11, %rd1, %rd10;
	ld.global.u32 	%r26, [%rd11];
	cvt.rn.f32.s32 	%f5, %r26;
	st.shared.f32 	[%r6], %f5;
	bar.sync 	0;
	ld.shared.f32 	%f6, [%r3];
	ld.shared.f32 	%f7, [%r7];
	fma.rn.f32 	%f8, %f6, %f7, %f101;
	ld.shared.f32 	%f9, [%r3+4];
	ld.shared.f32 	%f10, [%r7+128];
	fma.rn.f32 	%f11, %f9, %f10, %f8;
	ld.shared.f32 	%f12, [%r3+8];
	ld.shared.f32 	%f13, [%r7+256];
	fma.rn.f32 	%f14, %f12, %f13, %f11;
	ld.shared.f32 	%f15, [%r3+12];
	ld.shared.f32 	%f16, [%r7+384];
	fma.rn.f32 	%f17, %f15, %f16, %f14;
	ld.shared.f32 	%f18, [%r3+16];
	ld.shared.f32 	%f19, [%r7+512];
	fma.rn.f32 	%f20, %f18, %f19, %f17;
	ld.shared.f32 	%f21, [%r3+20];
	ld.shared.f32 	%f22, [%r7+640];
	fma.rn.f32 	%f23, %f21, %f22, %f20;
	ld.shared.f32 	%f24, [%r3+24];
	ld.shared.f32 	%f25, [%r7+768];
	fma.rn.f32 	%f26, %f24, %f25, %f23;
	ld.shared.f32 	%f27, [%r3+28];
	ld.shared.f32 	%f28, [%r7+896];
	fma.rn.f32 	%f29, %f27, %f28, %f26;
	ld.shared.f32 	%f30, [%r3+32];
	ld.shared.f32 	%f31, [%r7+1024];
	fma.rn.f32 	%f32, %f30, %f31, %f29;
	ld.shared.f32 	%f33, [%r3+36];
	ld.shared.f32 	%f34, [%r7+1152];
	fma.rn.f32 	%f35, %f33, %f34, %f32;
	ld.shared.f32 	%f36, [%r3+40];
	ld.shared.f32 	%f37, [%r7+1280];
	fma.rn.f32 	%f38, %f36, %f37, %f35;
	ld.shared.f32 	%f39, [%r3+44];
	ld.shared.f32 	%f40, [%r7+1408];
	fma.rn.f32 	%f41, %f39, %f40, %f38;
	ld.shared.f32 	%f42, [%r3+48];
	ld.shared.f32 	%f43, [%r7+1536];
	fma.rn.f32 	%f44, %f42, %f43, %f41;
	ld.shared.f32 	%f45, [%r3+52];
	ld.shared.f32 	%f46, [%r7+1664];
	fma.rn.f32 	%f47, %f45, %f46, %f44;
	ld.shared.f32 	%f48, [%r3+56];
	ld.shared.f32 	%f49, [%r7+1792];
	fma.rn.f32 	%f50, %f48, %f49, %f47;
	ld.shared.f32 	%f51, [%r3+60];
	ld.shared.f32 	%f52, [%r7+1920];
	fma.rn.f32 	%f53, %f51, %f52, %f50;
	ld.shared.f32 	%f54, [%r3+64];
	ld.shared.f32 	%f55, [%r7+2048];
	fma.rn.f32 	%f56, %f54, %f55, %f53;
	ld.shared.f32 	%f57, [%r3+68];
	ld.shared.f32 	%f58, [%r7+2176];
	fma.rn.f32 	%f59, %f57, %f58, %f56;
	ld.shared.f32 	%f60, [%r3+72];
	ld.shared.f32 	%f61, [%r7+2304];
	fma.rn.f32 	%f62, %f60, %f61, %f59;
	ld.shared.f32 	%f63, [%r3+76];
	ld.shared.f32 	%f64, [%r7+2432];
	fma.rn.f32 	%f65, %f63, %f64, %f62;
	ld.shared.f32 	%f66, [%r3+80];
	ld.shared.f32 	%f67, [%r7+2560];
	fma.rn.f32 	%f68, %f66, %f67, %f65;
	ld.shared.f32 	%f69, [%r3+84];
	ld.shared.f32 	%f70, [%r7+2688];
	fma.rn.f32 	%f71, %f69, %f70, %f68;
	ld.shared.f32 	%f72, [%r3+88];
	ld.shared.f32 	%f73, [%r7+2816];
	fma.rn.f32 	%f74, %f72, %f73, %f71;
	ld.shared.f32 	%f75, [%r3+92];
	ld.shared.f32 	%f76, [%r7+2944];
	fma.rn.f32 	%f77, %f75, %f76, %f74;
	ld.shared.f32 	%f78, [%r3+96];
	ld.shared.f32 	%f79, [%r7+3072];
	fma.rn.f32 	%f80, %f78, %f79, %f77;
	ld.shared.f32 	%f81, [%r3+100];
	ld.shared.f32 	%f82, [%r7+3200];
	fma.rn.f32 	%f83, %f81, %f82, %f80;
	ld.shared.f32 	%f84, [%r3+104];
	ld.shared.f32 	%f85, [%r7+3328];
	fma.rn.f32 	%f86, %f84, %f85, %f83;
	ld.shared.f32 	%f87, [%r3+108];
	ld.shared.f32 	%f88, [%r7+3456];
	fma.rn.f32 	%f89, %f87, %f88, %f86;
	ld.shared.f32 	%f90, [%r3+112];
	ld.shared.f32 	%f91, [%r7+3584];
	fma.rn.f32 	%f92, %f90, %f91, %f89;
	ld.shared.f32 	%f93, [%r3+116];
	ld.shared.f32 	%f94, [%r7+3712];
	fma.rn.f32 	%f95, %f93, %f94, %f92;
	ld.shared.f32 	%f96, [%r3+120];
	ld.shared.f32 	%f97, [%r7+3840];
	fma.rn.f32 	%f98, %f96, %f97, %f95;
	ld.shared.f32 	%f99, [%r3+124];
	ld.shared.f32 	%f100, [%r7+3968];
	fma.rn.f32 	%f101, %f99, %f100, %f98;
	bar.sync 	0;
	add.s32 	%r30, %r30, 1;
	add.s32 	%r29, %r29, 8192;
	add.s64 	%rd15, %rd15, 128;
	setp.ne.s32 	%p1, %r30, 8;
	@%p1 bra 	$L__BB1_1;
	cvta.to.global.u64 	%rd12, %rd5;
	cvt.rzi.s32.f32 	%r27, %f101;
	add.s32 	%r28, %r2, %r1;
	mul.wide.u32 	%rd13, %r28, 4;
	add.s64 	%rd14, %rd12, %rd13;
	st.global.u32 	[%rd14], %r27;
	ret;

}


// ===== COMPILED SASS (sm_100) =====

	.target	sm_100

	.elftype	@"ET_EXEC"


//--------------------- .note.nv.tkinfo           --------------------------
	.section	.note.nv.tkinfo,"",@"SHT_NOTE"
	.sectionflags	@"SHF_NOTE_NV_TKINFO"
	.tkinfo
        /*0018*/ 	.word	0x00000002
        /*0030*/ 	.string	""
        /*0030*/ 	.string	"ptxas"
        /*0030*/ 	.string	"Cuda compilation tools, release 13.0, V13.0.88"
        /*0030*/ 	.string	"Build cuda_13.0.r13.0/compiler.36424714_0"
        /*0030*/ 	.string	"-arch sm_100 -m 64 "



//--------------------- .note.nv.cuinfo           --------------------------
	.section	.note.nv.cuinfo,"",@"SHT_NOTE"
	.sectionflags	@"SHF_NOTE_NV_CUINFO"
        /*0018*/ 	.short	0x0002
        /*001a*/ 	.short	0x0064
        /*001c*/ 	.short	0x0082
	.zero		2


//--------------------- .nv.info                  --------------------------
	.section	.nv.info,"",@"SHT_CUDA_INFO"
	.align	4


	//----- nvinfo : EIATTR_REGCOUNT
	.align		4
        /*0000*/ 	.byte	0x04, 0x2f
        /*0002*/ 	.short	(.L_1 - .L_0)
	.align		4
.L_0:
        /*0004*/ 	.word	index@(_Z15matrixMulKernelPiS_S_)
        /*0008*/ 	.word	0x00000020


	//----- nvinfo : EIATTR_FRAME_SIZE
	.align		4
.L_1:
        /*000c*/ 	.byte	0x04, 0x11
        /*000e*/ 	.short	(.L_3 - .L_2)
	.align		4
.L_2:
        /*0010*/ 	.word	index@(_Z15matrixMulKernelPiS_S_)
        /*0014*/ 	.word	0x00000000


	//----- nvinfo : EIATTR_REGCOUNT
	.align		4
.L_3:
        /*0018*/ 	.byte	0x04, 0x2f
        /*001a*/ 	.short	(.L_5 - .L_4)
	.align		4
.L_4:
        /*001c*/ 	.word	index@(_Z19matrixMulTileKernelPiS_S_)
        /*0020*/ 	.word	0x00000020


	//----- nvinfo : EIATTR_FRAME_SIZE
	.align		4
.L_5:
        /*0024*/ 	.byte	0x04, 0x11
        /*0026*/ 	.short	(.L_7 - .L_6)
	.align		4
.L_6:
        /*0028*/ 	.word	index@(_Z19matrixMulTileKernelPiS_S_)
        /*002c*/ 	.word	0x00000000


	//----- nvinfo : EIATTR_MIN_STACK_SIZE
	.align		4
.L_7:
        /*0030*/ 	.byte	0x04, 0x12
        /*0032*/ 	.short	(.L_9 - .L_8)
	.align		4
.L_8:
        /*0034*/ 	.word	index@(_Z19matrixMulTileKernelPiS_S_)
        /*0038*/ 	.word	0x00000000


	//----- nvinfo : EIATTR_MIN_STACK_SIZE
	.align		4
.L_9:
        /*003c*/ 	.byte	0x04, 0x12
        /*003e*/ 	.short	(.L_11 - .L_10)
	.align		4
.L_10:
        /*0040*/ 	.word	index@(_Z15matrixMulKernelPiS_S_)
        /*0044*/ 	.word	0x00000000
.L_11:


//--------------------- .nv.compat                --------------------------
	.section	.nv.compat,"",@"SHT_CUDA_COMPAT_INFO"
	.align	4
        /*0000*/ 	.byte	0x02, 0x09, 0x00, 0x00, 0x02, 0x02, 0x01, 0x00, 0x02, 0x05, 0x05, 0x00, 0x03, 0x07, 0x01, 0x01
        /*0010*/ 	.byte	0x02, 0x03, 0x00, 0x00, 0x02, 0x06, 0x01, 0x00, 0x04, 0x0b, 0x08, 0x00, 0x09, 0x00, 0x00, 0x00
        /*0020*/ 	.byte	0x00, 0x00, 0x00, 0x00


//--------------------- .nv.info._Z19matrixMulTileKernelPiS_S_ --------------------------
	.section	.nv.info._Z19matrixMulTileKernelPiS_S_,"",@"SHT_CUDA_INFO"
	.sectionflags	@""
	.align	4


	//----- nvinfo : EIATTR_CUDA_API_VERSION
	.align		4
        /*0000*/ 	.byte	0x04, 0x37
        /*0002*/ 	.short	(.L_13 - .L_12)
.L_12:
        /*0004*/ 	.word	0x00000082


	//----- nvinfo : EIATTR_KPARAM_INFO
	.align		4
.L_13:
        /*0008*/ 	.byte	0x04, 0x17
        /*000a*/ 	.short	(.L_15 - .L_14)
.L_14:
        /*000c*/ 	.word	0x00000000
        /*0010*/ 	.short	0x0002
        /*0012*/ 	.short	0x0010
        /*0014*/ 	.byte	0x00, 0xf5, 0x21, 0x00


	//----- nvinfo : EIATTR_KPARAM_INFO
	.align		4
.L_15:
        /*0018*/ 	.byte	0x04, 0x17
        /*001a*/ 	.short	(.L_17 - .L_16)
.L_16:
        /*001c*/ 	.word	0x00000000
        /*0020*/ 	.short	0x0001
        /*0022*/ 	.short	0x0008
        /*0024*/ 	.byte	0x00, 0xf5, 0x21, 0x00


	//----- nvinfo : EIATTR_KPARAM_INFO
	.align		4
.L_17:
        /*0028*/ 	.byte	0x04, 0x17
        /*002a*/ 	.short	(.L_19 - .L_18)
.L_18:
        /*002c*/ 	.word	0x00000000
        /*0030*/ 	.short	0x0000
        /*0032*/ 	.short	0x0000
        /*0034*/ 	.byte	0x00, 0xf5, 0x21, 0x00


	//----- nvinfo : EIATTR_SPARSE_MMA_MASK
	.align		4
.L_19:
        /*0038*/ 	.byte	0x03, 0x50
        /*003a*/ 	.short	0x0000


	//----- nvinfo : EIATTR_MAXREG_COUNT
	.align		4
        /*003c*/ 	.byte	0x03, 0x1b
        /*003e*/ 	.short	0x00ff


	//----- nvinfo : EIATTR_NUM_BARRIERS
	.align		4
        /*0040*/ 	.byte	0x02, 0x4c
        /*0042*/ 	.byte	0x01
	.zero		1


	//----- nvinfo : EIATTR_MERCURY_ISA_VERSION
	.align		4
        /*0044*/ 	.byte	0x03, 0x5f
        /*0046*/ 	.short	0x0101


	//----- nvinfo : EIATTR_VRC_CTA_INIT_COUNT
	.align		4
        /*0048*/ 	.byte	0x02, 0x4a
	.zero		1
	.zero		1


	//----- nvinfo : EIATTR_EXIT_INSTR_OFFSETS
	.align		4
        /*004c*/ 	.byte	0x04, 0x1c
        /*004e*/ 	.short	(.L_21 - .L_20)


	//   ....[0]....
.L_20:
        /*0050*/ 	.word	0x00000780


	//----- nvinfo : EIATTR_CBANK_PARAM_SIZE
	.align		4
.L_21:
        /*0054*/ 	.byte	0x03, 0x19
        /*0056*/ 	.short	0x0018


	//----- nvinfo : EIATTR_PARAM_CBANK
	.align		4
        /*0058*/ 	.byte	0x04, 0x0a
        /*005a*/ 	.short	(.L_23 - .L_22)
	.align		4
.L_22:
        /*005c*/ 	.word	index@(.nv.constant0._Z19matrixMulTileKernelPiS_S_)
        /*0060*/ 	.short	0x0380
        /*0062*/ 	.short	0x0018


	//----- nvinfo : EIATTR_SW_WAR
	.align		4
.L_23:
        /*0064*/ 	.byte	0x04, 0x36
        /*0066*/ 	.short	(.L_25 - .L_24)
.L_24:
        /*0068*/ 	.word	0x00000008
.L_25:


//--------------------- .nv.info._Z15matrixMulKernelPiS_S_ --------------------------
	.section	.nv.info._Z15matrixMulKernelPiS_S_,"",@"SHT_CUDA_INFO"
	.sectionflags	@""
	.align	4


	//----- nvinfo : EIATTR_CUDA_API_VERSION
	.align		4
        /*0000*/ 	.byte	0x04, 0x37
        /*0002*/ 	.short	(.L_27 - .L_26)
.L_26:
        /*0004*/ 	.word	0x00000082


	//----- nvinfo : EIATTR_KPARAM_INFO
	.align		4
.L_27:
        /*0008*/ 	.byte	0x04, 0x17
        /*000a*/ 	.short	(.L_29 - .L_28)
.L_28:
        /*000c*/ 	.word	0x00000000
        /*0010*/ 	.short	0x0002
        /*0012*/ 	.short	0x0010
        /*0014*/ 	.byte	0x00, 0xf5, 0x21, 0x00


	//----- nvinfo : EIATTR_KPARAM_INFO
	.align		4
.L_29:
        /*0018*/ 	.byte	0x04, 0x17
        /*001a*/ 	.short	(.L_31 - .L_30)
.L_30:
        /*001c*/ 	.word	0x00000000
        /*0020*/ 	.short	0x0001
        /*0022*/ 	.short	0x0008
        /*0024*/ 	.byte	0x00, 0xf5, 0x21, 0x00


	//----- nvinfo : EIATTR_KPARAM_INFO
	.align		4
.L_31:
        /*0028*/ 	.byte	0x04, 0x17
        /*002a*/ 	.short	(.L_33 - .L_32)
.L_32:
        /*002c*/ 	.word	0x00000000
        /*0030*/ 	.short	0x0000
        /*0032*/ 	.short	0x0000
        /*0034*/ 	.byte	0x00, 0xf5, 0x21, 0x00


	//----- nvinfo : EIATTR_SPARSE_MMA_MASK
	.align		4
.L_33:
        /*0038*/ 	.byte	0x03, 0x50
        /*003a*/ 	.short	0x0000


	//----- nvinfo : EIATTR_MAXREG_COUNT
	.align		4
        /*003c*/ 	.byte	0x03, 0x1b
        /*003e*/ 	.short	0x00ff


	//----- nvinfo : EIATTR_MERCURY_ISA_VERSION
	.align		4
        /*0040*/ 	.byte	0x03, 0x5f
        /*0042*/ 	.short	0x0101


	//----- nvinfo : EIATTR_VRC_CTA_INIT_COUNT
	.align		4
        /*0044*/ 	.byte	0x02, 0x4a
	.zero		1
	.zero		1


	//----- nvinfo : EIATTR_EXIT_INSTR_OFFSETS
	.align		4
        /*0048*/ 	.byte	0x04, 0x1c
        /*004a*/ 	.short	(.L_35 - .L_34)


	//   ....[0]....
.L_34:
        /*004c*/ 	.word	0x000000b0


	//   ....[1]....
        /*0050*/ 	.word	0x00000cc0


	//----- nvinfo : EIATTR_CBANK_PARAM_SIZE
	.align		4
.L_35:
        /*0054*/ 	.byte	0x03, 0x19
        /*0056*/ 	.short	0x0018


	//----- nvinfo : EIATTR_PARAM_CBANK
	.align		4
        /*0058*/ 	.byte	0x04, 0x0a
        /*005a*/ 	.short	(.L_37 - .L_36)
	.align		4
.L_36:
        /*005c*/ 	.word	index@(.nv.constant0._Z15matrixMulKernelPiS_S_)
        /*0060*/ 	.short	0x0380
        /*0062*/ 	.short	0x0018


	//----- nvinfo : EIATTR_SW_WAR
	.align		4
.L_37:
        /*0064*/ 	.byte	0x04, 0x36
        /*0066*/ 	.short	(.L_39 - .L_38)
.L_38:
        /*0068*/ 	.word	0x00000008
.L_39:


//--------------------- .nv.callgraph             --------------------------
	.section	.nv.callgraph,"",@"SHT_CUDA_CALLGRAPH"
	.align	4
	.sectionentsize	8
	.align		4
        /*0000*/ 	.word	0x00000000
	.align		4
        /*0004*/ 	.word	0xffffffff
	.align		4
        /*0008*/ 	.word	0x00000000
	.align		4
        /*000c*/ 	.word	0xfffffffe
	.align		4
        /*0010*/ 	.word	0x00000000
	.align		4
        /*0014*/ 	.word	0xfffffffd
	.align		4
        /*0018*/ 	.word	0x00000000
	.align		4
        /*001c*/ 	.word	0xfffffffc


//--------------------- .text._Z19matrixMulTileKernelPiS_S_ --------------------------
	.section	.text._Z19matrixMulTileKernelPiS_S_,"ax",@progbits
	.align	128
        .global         _Z19matrixMulTileKernelPiS_S_
        .type           _Z19matrixMulTileKernelPiS_S_,@function
        .size           _Z19matrixMulTileKernelPiS_S_,(.L_x_4 - _Z19matrixMulTileKernelPiS_S_)
        .other          _Z19matrixMulTileKernelPiS_S_,@"STO_CUDA_ENTRY STV_DEFAULT"
_Z19matrixMulTileKernelPiS_S_:
.text._Z19matrixMulTileKernelPiS_S_:
[----:B------:R-:W-:Y:S01]  /*0000*/  LDC R1, c[0x0][0x37c] ;  /* 0x0000df00ff017b82 */ /* 0x000fe20000000800 */
[----:B------:R-:W0:Y:S07]  /*0010*/  S2R R9, SR_TID.Y ;  /* 0x0000000000097919 */ /* 0x000e2e0000002200 */
[----:B------:R-:W1:Y:S01]  /*0020*/  LDC.64 R4, c[0x0][0x380] ;  /* 0x0000e000ff047b82 */ /* 0x000e620000000a00 */
[----:B------:R-:W-:Y:S01]  /*0030*/  UMOV UR4, 0x400 ;  /* 0x0000040000047882 */ /* 0x000fe20000000000 */
[----:B------:R-:W-:Y:S01]  /*0040*/  HFMA2 R23, -RZ, RZ, 0, 0 ;  /* 0x00000000ff177431 */ /* 0x000fe200000001ff */
[----:B------:R-:W2:Y:S01]  /*0050*/  S2R R3, SR_CTAID.Y ;  /* 0x0000000000037919 */ /* 0x000ea20000002600 */
[----:B------:R-:W-:Y:S01]  /*0060*/  UIADD3 UR5, UPT, UPT, UR4, 0x1000, URZ ;  /* 0x0000100004057890 */ /* 0x000fe2000fffe0ff */
[----:B------:R-:W3:Y:S01]  /*0070*/  LDCU.64 UR8, c[0x0][0x358] ;  /* 0x00006b00ff0877ac */ /* 0x000ee20008000a00 */
[----:B------:R-:W4:Y:S02]  /*0080*/  S2R R6, SR_TID.X ;  /* 0x0000000000067919 */ /* 0x000f240000002100 */
[----:B------:R-:W5:Y:S01]  /*0090*/  S2UR UR6, SR_CgaCtaId ;  /* 0x00000000000679c3 */ /* 0x000f620000008800 */
[----:B------:R-:W3:Y:S07]  /*00a0*/  S2R R17, SR_CTAID.X ;  /* 0x0000000000117919 */ /* 0x000eee0000002500 */
[----:B------:R-:W1:Y:S01]  /*00b0*/  LDC.64 R18, c[0x0][0x388] ;  /* 0x0000e200ff127b82 */ /* 0x000e620000000a00 */
[----:B0-----:R-:W-:Y:S01]  /*00c0*/  SHF.L.U32 R2, R9, 0x8, RZ ;  /* 0x0000000809027819 */ /* 0x001fe200000006ff */
[----:B-----5:R-:W-:-:S02]  /*00d0*/  ULEA UR4, UR6, UR4, 0x18 ;  /* 0x0000000406047291 */ /* 0x020fc4000f8ec0ff */
[----:B------:R-:W-:Y:S01]  /*00e0*/  ULEA UR5, UR6, UR5, 0x18 ;  /* 0x0000000506057291 */ /* 0x000fe2000f8ec0ff */
[----:B--2---:R-:W-:-:S03]  /*00f0*/  LEA R16, R3, R2, 0xd ;  /* 0x0000000203107211 */ /* 0x004fc600078e68ff */
[----:B------:R-:W-:Y:S01]  /*0100*/  LEA R7, R9, UR4, 0x7 ;  /* 0x0000000409077c11 */ /* 0x000fe2000f8e38ff */
[----:B------:R-:W-:Y:S01]  /*0110*/  UMOV UR4, URZ ;  /* 0x000000ff00047c82 */ /* 0x000fe20008000000 */
[-C--:B----4-:R-:W-:Y:S02]  /*0120*/  IADD3 R3, PT, PT, R16, R6.reuse, RZ ;  /* 0x0000000610037210 */ /* 0x090fe40007ffe0ff */
[----:B---3--:R-:W-:-:S03]  /*0130*/  LEA R17, R17, R6, 0x5 ;  /* 0x0000000611117211 */ /* 0x008fc600078e28ff */
[----:B-1----:R-:W-:Y:S01]  /*0140*/  IMAD.WIDE.U32 R4, R3, 0x4, R4 ;  /* 0x0000000403047825 */ /* 0x002fe200078e0004 */
[----:B------:R-:W-:Y:S02]  /*0150*/  IADD3 R3, PT, PT, R17, R2, RZ ;  /* 0x0000000211037210 */ /* 0x000fe40007ffe0ff */
[----:B------:R-:W-:Y:S02]  /*0160*/  MOV R0, R4 ;  /* 0x0000000400007202 */ /* 0x000fe40000000f00 */
[C---:B------:R-:W-:Y:S02]  /*0170*/  LEA R4, R6.reuse, UR5, 0x2 ;  /* 0x0000000506047c11 */ /* 0x040fe4000f8e10ff */
[----:B------:R-:W-:Y:S02]  /*0180*/  LEA R6, R6, R7, 0x2 ;  /* 0x0000000706067211 */ /* 0x000fe400078e10ff */
[----:B------:R-:W-:-:S07]  /*0190*/  LEA R2, R9, R4, 0x7 ;  /* 0x0000000409027211 */ /* 0x000fce00078e38ff */
.L_x_0:
[----:B------:R-:W-:Y:S01]  /*01a0*/  MOV R10, R0 ;  /* 0x00000000000a7202 */ /* 0x000fe20000000f00 */
[----:B------:R-:W-:Y:S01]  /*01b0*/  IMAD.WIDE.U32 R8, R3, 0x4, R18 ;  /* 0x0000000403087825 */ /* 0x000fe200078e0012 */
[----:B------:R-:W-:-:S05]  /*01c0*/  MOV R11, R5 ;  /* 0x00000005000b7202 */ /* 0x000fca0000000f00 */
[----:B------:R-:W2:Y:S04]  /*01d0*/  LDG.E R10, desc[UR8][R10.64] ;  /* 0x000000080a0a7981 */ /* 0x000ea8000c1e1900 */
[----:B------:R-:W3:Y:S01]  /*01e0*/  LDG.E R8, desc[UR8][R8.64] ;  /* 0x0000000808087981 */ /* 0x000ee2000c1e1900 */
[----:B------:R-:W-:Y:S01]  /*01f0*/  UIADD3 UR4, UPT, UPT, UR4, 0x1, URZ ;  /* 0x0000000104047890 */ /* 0x000fe2000fffe0ff */
[----:B------:R-:W-:Y:S02]  /*0200*/  IADD3 R0, P0, PT, R0, 0x80, RZ ;  /* 0x0000008000007810 */ /* 0x000fe40007f1e0ff */
[----:B------:R-:W-:Y:S01]  /*0210*/  IADD3 R3, PT, PT, R3, 0x2000, RZ ;  /* 0x0000200003037810 */ /* 0x000fe20007ffe0ff */
[----:B------:R-:W-:Y:S01]  /*0220*/  UISETP.NE.AND UP0, UPT, UR4, 0x8, UPT ;  /* 0x000000080400788c */ /* 0x000fe2000bf05270 */
[----:B------:R-:W-:-:S02]  /*0230*/  IADD3.X R5, PT, PT, RZ, R5, RZ, P0, !PT ;  /* 0x00000005ff057210 */ /* 0x000fc400007fe4ff */
[----:B--2---:R-:W-:Y:S02]  /*0240*/  I2FP.F32.S32 R25, R10 ;  /* 0x0000000a00197245 */ /* 0x004fe40000201400 */
[----:B---3--:R-:W-:-:S03]  /*0250*/  I2FP.F32.S32 R29, R8 ;  /* 0x00000008001d7245 */ /* 0x008fc60000201400 */
[----:B------:R-:W-:Y:S04]  /*0260*/  STS [R6], R25 ;  /* 0x0000001906007388 */ /* 0x000fe80000000800 */
[----:B------:R-:W-:Y:S01]  /*0270*/  STS [R2], R29 ;  /* 0x0000001d02007388 */ /* 0x000fe20000000800 */
[----:B------:R-:W-:Y:S06]  /*0280*/  BAR.SYNC.DEFER_BLOCKING 0x0 ;  /* 0x0000000000007b1d */ /* 0x000fec0000010000 */
[----:B------:R-:W-:Y:S04]  /*0290*/  LDS R24, [R4] ;  /* 0x0000000004187984 */ /* 0x000fe80000000800 */
[----:B------:R-:W0:Y:S04]  /*02a0*/  LDS.128 R12, [R7] ;  /* 0x00000000070c7984 */ /* 0x000e280000000c00 */
[----:B------:R-:W1:Y:S04]  /*02b0*/  LDS R26, [R4+0x80] ;  /* 0x00008000041a7984 */ /* 0x000e680000000800 */
[----:B------:R-:W2:Y:S04]  /*02c0*/  LDS R27, [R4+0x100] ;  /* 0x00010000041b7984 */ /* 0x000ea80000000800 */
[----:B------:R-:W3:Y:S04]  /*02d0*/  LDS R20, [R4+0x180] ;  /* 0x0001800004147984 */ /* 0x000ee80000000800 */
[----:B------:R-:W-:Y:S04]  /*02e0*/  LDS R21, [R4+0x200] ;  /* 0x0002000004157984 */ /* 0x000fe80000000800 */
[----:B------:R-:W4:Y:S04]  /*02f0*/  LDS.128 R8, [R7+0x10] ;  /* 0x0000100007087984 */ /* 0x000f280000000c00 */
[----:B------:R-:W5:Y:S04]  /*0300*/  LDS R22, [R4+0x280] ;  /* 0x0002800004167984 */ /* 0x000f680000000800 */
[----:B------:R-:W5:Y:S01]  /*0310*/  LDS R25, [R4+0x300] ;  /* 0x0003000004197984 */ /* 0x000f620000000800 */
[----:B0-----:R-:W-:-:S03]  /*0320*/  FFMA R12, R12, R24, R23 ;  /* 0x000000180c0c7223 */ /* 0x001fc60000000017 */
[----:B------:R-:W0:Y:S01]  /*0330*/  LDS R24, [R4+0x380] ;  /* 0x0003800004187984 */ /* 0x000e220000000800 */
[----:B-1----:R-:W-:-:S03]  /*0340*/  FFMA R12, R26, R13, R12 ;  /* 0x0000000d1a0c7223 */ /* 0x002fc6000000000c */
[----:B------:R-:W-:Y:S01]  /*0350*/  LDS R23, [R4+0x400] ;  /* 0x0004000004177984 */ /* 0x000fe20000000800 */
[----:B--2---:R-:W-:-:S03]  /*0360*/  FFMA R27, R27, R14, R12 ;  /* 0x0000000e1b1b7223 */ /* 0x004fc6000000000c */
[----:B------:R-:W-:Y:S01]  /*0370*/  LDS R26, [R4+0x580] ;  /* 0x00058000041a7984 */ /* 0x000fe20000000800 */
[----:B---3--:R-:W-:-:S03]  /*0380*/  FFMA R27, R20, R15, R27 ;  /* 0x0000000f141b7223 */ /* 0x008fc6000000001b */
[----:B------:R-:W1:Y:S04]  /*0390*/  LDS.128 R12, [R7+0x20] ;  /* 0x00002000070c7984 */ /* 0x000e680000000c00 */
[----:B------:R-:W2:Y:S01]  /*03a0*/  LDS R20, [R4+0x480] ;  /* 0x0004800004147984 */ /* 0x000ea20000000800 */
[----:B----4-:R-:W-:-:S03]  /*03b0*/  FFMA R27, R8, R21, R27 ;  /* 0x00000015081b7223 */ /* 0x010fc6000000001b */
[----:B------:R-:W3:Y:S01]  /*03c0*/  LDS R21, [R4+0x500] ;  /* 0x0005000004157984 */ /* 0x000ee20000000800 */
[----:B-----5:R-:W-:-:S04]  /*03d0*/  FFMA R22, R22, R9, R27 ;  /* 0x0000000916167223 */ /* 0x020fc8000000001b */
[----:B------:R-:W-:Y:S02]  /*03e0*/  FFMA R25, R25, R10, R22 ;  /* 0x0000000a19197223 */ /* 0x000fe40000000016 */
[----:B------:R-:W-:Y:S02]  /*03f0*/  LDS R22, [R4+0x680] ;  /* 0x0006800004167984 */ /* 0x000fe40000000800 */
[----:B0-----:R-:W-:Y:S02]  /*0400*/  FFMA R27, R24, R11, R25 ;  /* 0x0000000b181b7223 */ /* 0x001fe40000000019 */
[----:B------:R-:W-:Y:S04]  /*0410*/  LDS R25, [R4+0x600] ;  /* 0x0006000004197984 */ /* 0x000fe80000000800 */
[----:B------:R-:W0:Y:S04]  /*0420*/  LDS.128 R8, [R7+0x30] ;  /* 0x0000300007087984 */ /* 0x000e280000000c00 */
[----:B------:R-:W-:Y:S01]  /*0430*/  LDS R24, [R4+0x780] ;  /* 0x0007800004187984 */ /* 0x000fe20000000800 */
[----:B-1----:R-:W-:-:S03]  /*0440*/  FFMA R27, R12, R23, R27 ;  /* 0x000000170c1b7223 */ /* 0x002fc6000000001b */
[----:B------:R-:W1:Y:S01]  /*0450*/  LDS R23, [R4+0x700] ;  /* 0x0007000004177984 */ /* 0x000e620000000800 */
[----:B--2---:R-:W-:-:S04]  /*0460*/  FFMA R20, R20, R13, R27 ;  /* 0x0000000d14147223 */ /* 0x004fc8000000001b */
[----:B---3--:R-:W-:Y:S02]  /*0470*/  FFMA R21, R21, R14, R20 ;  /* 0x0000000e15157223 */ /* 0x008fe40000000014 */
[----:B------:R-:W-:Y:S02]  /*0480*/  LDS R20, [R4+0x880] ;  /* 0x0008800004147984 */ /* 0x000fe40000000800 */
[----:B------:R-:W-:Y:S02]  /*0490*/  FFMA R27, R26, R15, R21 ;  /* 0x0000000f1a1b7223 */ /* 0x000fe40000000015 */
[----:B------:R-:W-:Y:S04]  /*04a0*/  LDS R21, [R4+0x800] ;  /* 0x0008000004157984 */ /* 0x000fe80000000800 */
[----:B------:R-:W2:Y:S04]  /*04b0*/  LDS.128 R12, [R7+0x40] ;  /* 0x00004000070c7984 */ /* 0x000ea80000000c00 */
[----:B------:R-:W-:Y:S01]  /*04c0*/  LDS R26, [R4+0x980] ;  /* 0x00098000041a7984 */ /* 0x000fe20000000800 */
[----:B0-----:R-:W-:-:S03]  /*04d0*/  FFMA R27, R8, R25, R27 ;  /* 0x00000019081b7223 */ /* 0x001fc6000000001b */
[----:B------:R-:W0:Y:S01]  /*04e0*/  LDS R25, [R4+0x900] ;  /* 0x0009000004197984 */ /* 0x000e220000000800 */
[----:B------:R-:W-:-:S04]  /*04f0*/  FFMA R22, R22, R9, R27 ;  /* 0x0000000916167223 */ /* 0x000fc8000000001b */
[----:B-1----:R-:W-:Y:S02]  /*0500*/  FFMA R23, R23, R10, R22 ;  /* 0x0000000a17177223 */ /* 0x002fe40000000016 */
[----:B------:R-:W-:Y:S02]  /*0510*/  LDS R22, [R4+0xa80] ;  /* 0x000a800004167984 */ /* 0x000fe40000000800 */
[----:B------:R-:W-:Y:S02]  /*0520*/  FFMA R27, R24, R11, R23 ;  /* 0x0000000b181b7223 */ /* 0x000fe40000000017 */
[----:B------:R-:W-:Y:S04]  /*0530*/  LDS R23, [R4+0xa00] ;  /* 0x000a000004177984 */ /* 0x000fe80000000800 */
[----:B------:R-:W1:Y:S04]  /*0540*/  LDS.128 R8, [R7+0x50] ;  /* 0x0000500007087984 */ /* 0x000e680000000c00 */
[----:B------:R-:W-:Y:S01]  /*0550*/  LDS R24, [R4+0xc80] ;  /* 0x000c800004187984 */ /* 0x000fe20000000800 */
[----:B--2---:R-:W-:-:S03]  /*0560*/  FFMA R27, R12, R21, R27 ;  /* 0x000000150c1b7223 */ /* 0x004fc6000000001b */
[----:B------:R-:W2:Y:S01]  /*0570*/  LDS R21, [R4+0xb00] ;  /* 0x000b000004157984 */ /* 0x000ea20000000800 */
[----:B------:R-:W-:-:S03]  /*0580*/  FFMA R12, R20, R13, R27 ;  /* 0x0000000d140c7223 */ /* 0x000fc6000000001b */
[----:B------:R-:W3:Y:S01]  /*0590*/  LDS R20, [R4+0xb80] ;  /* 0x000b800004147984 */ /* 0x000ee20000000800 */
[----:B0-----:R-:W-:-:S04]  /*05a0*/  FFMA R25, R25, R14, R12 ;  /* 0x0000000e19197223 */ /* 0x001fc8000000000c */
[----:B------:R-:W-:Y:S02]  /*05b0*/  FFMA R27, R26, R15, R25 ;  /* 0x0000000f1a1b7223 */ /* 0x000fe40000000019 */
[----:B------:R-:W-:Y:S04]  /*05c0*/  LDS R25, [R4+0xc00] ;  /* 0x000c000004197984 */ /* 0x000fe80000000800 */
[----:B------:R-:W0:Y:S01]  /*05d0*/  LDS.128 R12, [R7+0x60] ;  /* 0x00006000070c7984 */ /* 0x000e220000000c00 */
[----:B-1----:R-:W-:-:S04]  /*05e0*/  FFMA R23, R8, R23, R27 ;  /* 0x0000001708177223 */ /* 0x002fc8000000001b */
[----:B------:R-:W-:Y:S02]  /*05f0*/  FFMA R22, R22, R9, R23 ;  /* 0x0000000916167223 */ /* 0x000fe40000000017 */
[----:B------:R-:W1:Y:S02]  /*0600*/  LDS R23, [R4+0xd00] ;  /* 0x000d000004177984 */ /* 0x000e640000000800 */
[----:B--2---:R-:W-:Y:S02]  /*0610*/  FFMA R21, R21, R10, R22 ;  /* 0x0000000a15157223 */ /* 0x004fe40000000016 */
[----:B------:R-:W2:Y:S02]  /*0620*/  LDS R22, [R4+0xd80] ;  /* 0x000d800004167984 */ /* 0x000ea40000000800 */
[----:B---3--:R-:W-:Y:S02]  /*0630*/  FFMA R27, R20, R11, R21 ;  /* 0x0000000b141b7223 */ /* 0x008fe40000000015 */
[----:B------:R-:W-:Y:S04]  /*0640*/  LDS R21, [R4+0xe00] ;  /* 0x000e000004157984 */ /* 0x000fe80000000800 */
[----:B------:R-:W3:Y:S04]  /*0650*/  LDS.128 R8, [R7+0x70] ;  /* 0x0000700007087984 */ /* 0x000ee80000000c00 */
[----:B------:R-:W4:Y:S01]  /*0660*/  LDS R20, [R4+0xe80] ;  /* 0x000e800004147984 */ /* 0x000f220000000800 */
[----:B0-----:R-:W-:-:S03]  /*0670*/  FFMA R27, R12, R25, R27 ;  /* 0x000000190c1b7223 */ /* 0x001fc6000000001b */
[----:B------:R-:W0:Y:S01]  /*0680*/  LDS R25, [R4+0xf00] ;  /* 0x000f000004197984 */ /* 0x000e220000000800 */
[----:B------:R-:W-:-:S03]  /*0690*/  FFMA R24, R24, R13, R27 ;  /* 0x0000000d18187223 */ /* 0x000fc6000000001b */
[----:B------:R-:W5:Y:S01]  /*06a0*/  LDS R12, [R4+0xf80] ;  /* 0x000f8000040c7984 */ /* 0x000f620000000800 */
[----:B-1----:R-:W-:-:S04]  /*06b0*/  FFMA R23, R23, R14, R24 ;  /* 0x0000000e17177223 */ /* 0x002fc80000000018 */
[----:B--2---:R-:W-:-:S04]  /*06c0*/  FFMA R15, R22, R15, R23 ;  /* 0x0000000f160f7223 */ /* 0x004fc80000000017 */
[----:B---3--:R-:W-:-:S04]  /*06d0*/  FFMA R15, R8, R21, R15 ;  /* 0x00000015080f7223 */ /* 0x008fc8000000000f */
[----:B----4-:R-:W-:-:S04]  /*06e0*/  FFMA R20, R20, R9, R15 ;  /* 0x0000000914147223 */ /* 0x010fc8000000000f */
[----:B0-----:R-:W-:-:S04]  /*06f0*/  FFMA R25, R25, R10, R20 ;  /* 0x0000000a19197223 */ /* 0x001fc80000000014 */
[----:B-----5:R-:W-:Y:S01]  /*0700*/  FFMA R23, R12, R11, R25 ;  /* 0x0000000b0c177223 */ /* 0x020fe20000000019 */
[----:B------:R-:W-:Y:S06]  /*0710*/  BAR.SYNC.DEFER_BLOCKING 0x0 ;  /* 0x0000000000007b1d */ /* 0x000fec0000010000 */
[----:B------:R-:W-:Y:S05]  /*0720*/  BRA.U UP0, `(.L_x_0) ;  /* 0xfffffff9009c7547 */ /* 0x000fea000b83ffff */
[----:B------:R-:W0:Y:S01]  /*0730*/  LDC.64 R2, c[0x0][0x390] ;  /* 0x0000e400ff027b82 */ /* 0x000e220000000a00 */
[----:B------:R-:W1:Y:S01]  /*0740*/  F2I.TRUNC.NTZ R23, R23 ;  /* 0x0000001700177305 */ /* 0x000e62000020f100 */
[----:B------:R-:W-:-:S05]  /*0750*/  IADD3 R17, PT, PT, R17, R16, RZ ;  /* 0x0000001011117210 */ /* 0x000fca0007ffe0ff */
[----:B0-----:R-:W-:-:S05]  /*0760*/  IMAD.WIDE.U32 R2, R17, 0x4, R2 ;  /* 0x0000000411027825 */ /* 0x001fca00078e0002 */
[----:B-1----:R-:W-:Y:S01]  /*0770*/  STG.E desc[UR8][R2.64], R23 ;  /* 0x0000001702007986 */ /* 0x002fe2000c101908 */
[----:B------:R-:W-:Y:S05]  /*0780*/  EXIT ;  /* 0x000000000000794d */ /* 0x000fea0003800000 */
.L_x_1:
[----:B------:R-:W-:-:S00]  /*0790*/  BRA `(.L_x_1) ;  /* 0xfffffffc00fc7947 */ /* 0x000fc0000383ffff */
[----:B------:R-:W-:-:S00]  /*07a0*/  NOP ;  /* 0x0000000000007918 */ /* 0x000fc00000000000 */
        /* <DEDUP_REMOVED lines=13> */
.L_x_4:


//--------------------- .text._Z15matrixMulKernelPiS_S_ --------------------------
	.section	.text._Z15matrixMulKernelPiS_S_,"ax",@progbits
	.align	128
        .global         _Z15matrixMulKernelPiS_S_
        .type           _Z15matrixMulKernelPiS_S_,@function
        .size           _Z15matrixMulKernelPiS_S_,(.L_x_5 - _Z15matrixMulKernelPiS_S_)
        .other          _Z15matrixMulKernelPiS_S_,@"STO_CUDA_ENTRY STV_DEFAULT"
_Z15matrixMulKernelPiS_S_:
.text._Z15matrixMulKernelPiS_S_:
[----:B------:R-:W-:Y:S01]  /*0000*/  LDC R1, c[0x0][0x37c] ;  /* 0x0000df00ff017b82 */ /* 0x000fe20000000800 */
[----:B------:R-:W0:Y:S07]  /*0010*/  S2R R3, SR_TID.X ;  /* 0x0000000000037919 */ /* 0x000e2e0000002100 */
[----:B------:R-:W1:Y:S01]  /*0020*/  LDC R9, c[0x0][0x364] ;  /* 0x0000d900ff097b82 */ /* 0x000e620000000800 */
[----:B------:R-:W1:Y:S07]  /*0030*/  S2R R2, SR_TID.Y ;  /* 0x0000000000027919 */ /* 0x000e6e0000002200 */
[----:B------:R-:W0:Y:S08]  /*0040*/  S2UR UR5, SR_CTAID.X ;  /* 0x00000000000579c3 */ /* 0x000e300000002500 */
[----:B------:R-:W0:Y:S08]  /*0050*/  LDC R0, c[0x0][0x360] ;  /* 0x0000d800ff007b82 */ /* 0x000e300000000800 */
[----:B------:R-:W1:Y:S01]  /*0060*/  S2UR UR4, SR_CTAID.Y ;  /* 0x00000000000479c3 */ /* 0x000e620000002600 */
[----:B0-----:R-:W-:-:S05]  /*0070*/  IMAD R0, R0, UR5, R3 ;  /* 0x0000000500007c24 */ /* 0x001fca000f8e0203 */
[----:B------:R-:W-:Y:S01]  /*0080*/  ISETP.GT.AND P0, PT, R0, 0xff, PT ;  /* 0x000000ff0000780c */ /* 0x000fe20003f04270 */
[----:B-1----:R-:W-:-:S05]  /*0090*/  IMAD R9, R9, UR4, R2 ;  /* 0x0000000409097c24 */ /* 0x002fca000f8e0202 */
[----:B------:R-:W-:-:S13]  /*00a0*/  ISETP.GT.U32.OR P0, PT, R9, 0xff, P0 ;  /* 0x000000ff0900780c */ /* 0x000fda0000704470 */
[----:B------:R-:W-:Y:S05]  /*00b0*/  @P0 EXIT ;  /* 0x000000000000094d */ /* 0x000fea0003800000 */
[----:B------:R-:W0:Y:S01]  /*00c0*/  LDC.64 R2, c[0x0][0x380] ;  /* 0x0000e000ff027b82 */ /* 0x000e220000000a00 */
[----:B------:R-:W1:Y:S01]  /*00d0*/  LDCU.64 UR4, c[0x0][0x388] ;  /* 0x00007100ff0477ac */ /* 0x000e620008000a00 */
[----:B------:R-:W-:Y:S01]  /*00e0*/  SHF.L.U32 R9, R9, 0x8, RZ ;  /* 0x0000000809097819 */ /* 0x000fe200000006ff */
[----:B------:R-:W-:Y:S01]  /*00f0*/  HFMA2 R16, -RZ, RZ, 0, 0 ;  /* 0x00000000ff107431 */ /* 0x000fe200000001ff */
[----:B------:R-:W-:Y:S01]  /*0100*/  MOV R11, R0 ;  /* 0x00000000000b7202 */ /* 0x000fe20000000f00 */
[----:B------:R-:W2:Y:S01]  /*0110*/  LDCU.64 UR6, c[0x0][0x358] ;  /* 0x00006b00ff0677ac */ /* 0x000ea20008000a00 */
[----:B-1----:R-:W-:-:S04]  /*0120*/  UIADD3 UR4, UP0, UPT, UR4, 0x1000, URZ ;  /* 0x0000100004047890 */ /* 0x002fc8000ff1e0ff */
[----:B------:R-:W-:Y:S01]  /*0130*/  UIADD3.X UR5, UPT, UPT, URZ, UR5, URZ, UP0, !UPT ;  /* 0x00000005ff057290 */ /* 0x000fe200087fe4ff */
[----:B0-----:R-:W-:-:S03]  /*0140*/  IMAD.WIDE.U32 R2, R9, 0x4, R2 ;  /* 0x0000000409027825 */ /* 0x001fc600078e0002 */
[----:B------:R-:W-:Y:S02]  /*0150*/  IADD3 R4, P0, PT, R2, 0x10, RZ ;  /* 0x0000001002047810 */ /* 0x000fe40007f1e0ff */
[----:B------:R-:W-:Y:S01]  /*0160*/  MOV R2, UR4 ;  /* 0x0000000400027c02 */ /* 0x000fe20008000f00 */
[----:B------:R-:W-:Y:S01]  /*0170*/  UMOV UR4, URZ ;  /* 0x000000ff00047c82 */ /* 0x000fe20008000000 */
[----:B------:R-:W-:Y:S02]  /*0180*/  IADD3.X R5, PT, PT, RZ, R3, RZ, P0, !PT ;  /* 0x00000003ff057210 */ /* 0x000fe400007fe4ff */
[----:B--2---:R-:W-:-:S07]  /*0190*/  MOV R3, UR5 ;  /* 0x0000000500037c02 */ /* 0x004fce0008000f00 */
.L_x_2:
[C---:B------:R-:W-:Y:S01]  /*01a0*/  IMAD.WIDE R14, R11.reuse, 0x4, R2 ;  /* 0x000000040b0e7825 */ /* 0x040fe200078e0202 */
[----:B------:R-:W2:Y:S04]  /*01b0*/  LDG.E R6, desc[UR6][R4.64+-0x10] ;  /* 0xfffff00604067981 */ /* 0x000ea8000c1e1900 */
[----:B------:R-:W2:Y:S04]  /*01c0*/  LDG.E R7, desc[UR6][R14.64+-0x1000] ;  /* 0xfff000060e077981 */ /* 0x000ea8000c1e1900 */
[----:B------:R-:W3:Y:S04]  /*01d0*/  LDG.E R22, desc[UR6][R4.64+-0xc] ;  /* 0xfffff40604167981 */ /* 0x000ee8000c1e1900 */
[----:B------:R-:W3:Y:S04]  /*01e0*/  LDG.E R29, desc[UR6][R14.64+-0xc00] ;  /* 0xfff400060e1d7981 */ /* 0x000ee8000c1e1900 */
[----:B------:R-:W4:Y:S04]  /*01f0*/  LDG.E R20, desc[UR6][R4.64+-0x8] ;  /* 0xfffff80604147981 */ /* 0x000f28000c1e1900 */
[----:B------:R-:W4:Y:S04]  /*0200*/  LDG.E R25, desc[UR6][R14.64+-0x800] ;  /* 0xfff800060e197981 */ /* 0x000f28000c1e1900 */
[----:B------:R-:W5:Y:S04]  /*0210*/  LDG.E R18, desc[UR6][R4.64+-0x4] ;  /* 0xfffffc0604127981 */ /* 0x000f68000c1e1900 */
[----:B------:R-:W5:Y:S04]  /*0220*/  LDG.E R23, desc[UR6][R14.64+-0x400] ;  /* 0xfffc00060e177981 */ /* 0x000f68000c1e1900 */
[----:B------:R-:W5:Y:S04]  /*0230*/  LDG.E R10, desc[UR6][R4.64] ;  /* 0x00000006040a7981 */ /* 0x000f68000c1e1900 */
[----:B------:R-:W5:Y:S04]  /*0240*/  LDG.E R21, desc[UR6][R14.64] ;  /* 0x000000060e157981 */ /* 0x000f68000c1e1900 */
[----:B------:R-:W5:Y:S04]  /*0250*/  LDG.E R8, desc[UR6][R4.64+0x4] ;  /* 0x0000040604087981 */ /* 0x000f68000c1e1900 */
[----:B------:R-:W5:Y:S04]  /*0260*/  LDG.E R13, desc[UR6][R14.64+0x400] ;  /* 0x000400060e0d7981 */ /* 0x000f68000c1e1900 */
[----:B------:R-:W5:Y:S04]  /*0270*/  LDG.E R12, desc[UR6][R4.64+0x8] ;  /* 0x00000806040c7981 */ /* 0x000f68000c1e1900 */
[----:B------:R-:W5:Y:S04]  /*0280*/  LDG.E R17, desc[UR6][R14.64+0x800] ;  /* 0x000800060e117981 */ /* 0x000f68000c1e1900 */
[----:B------:R0:W5:Y:S04]  /*0290*/  LDG.E R19, desc[UR6][R14.64+0xc00] ;  /* 0x000c00060e137981 */ /* 0x000168000c1e1900 */
[----:B------:R-:W5:Y:S01]  /*02a0*/  LDG.E R26, desc[UR6][R4.64+0xc] ;  /* 0x00000c06041a7981 */ /* 0x000f62000c1e1900 */
[----:B--2---:R-:W-:Y:S01]  /*02b0*/  IMAD R6, R6, R7, RZ ;  /* 0x0000000706067224 */ /* 0x004fe200078e02ff */
[----:B------:R-:W-:-:S04]  /*02c0*/  IADD3 R7, PT, PT, R11, 0x800, RZ ;  /* 0x000008000b077810 */ /* 0x000fc80007ffe0ff */
[----:B------:R-:W-:Y:S01]  /*02d0*/  I2FP.F32.S32 R27, R6 ;  /* 0x00000006001b7245 */ /* 0x000fe20000201400 */
[----:B------:R-:W-:-:S04]  /*02e0*/  IMAD.WIDE R6, R7, 0x4, R2 ;  /* 0x0000000407067825 */ /* 0x000fc800078e0202 */
[----:B---3--:R-:W-:Y:S02]  /*02f0*/  IMAD R22, R22, R29, RZ ;  /* 0x0000001d16167224 */ /* 0x008fe400078e02ff */
[----:B------:R-:W-:-:S03]  /*0300*/  FADD R27, R27, R16 ;  /* 0x000000101b1b7221 */ /* 0x000fc60000000000 */
[----:B------:R-:W-:Y:S01]  /*0310*/  I2FP.F32.S32 R22, R22 ;  /* 0x0000001600167245 */ /* 0x000fe20000201400 */
[----:B----4-:R-:W-:Y:S02]  /*0320*/  IMAD R16, R20, R25, RZ ;  /* 0x0000001914107224 */ /* 0x010fe400078e02ff */
[----:B------:R-:W2:Y:S04]  /*0330*/  LDG.E R20, desc[UR6][R4.64+0x10] ;  /* 0x0000100604147981 */ /* 0x000ea8000c1e1900 */
[----:B------:R-:W2:Y:S01]  /*0340*/  LDG.E R25, desc[UR6][R6.64+-0x1000] ;  /* 0xfff0000606197981 */ /* 0x000ea2000c1e1900 */
[----:B0-----:R-:W-:Y:S01]  /*0350*/  FADD R14, R27, R22 ;  /* 0x000000161b0e7221 */ /* 0x001fe20000000000 */
[----:B-----5:R-:W-:Y:S01]  /*0360*/  IMAD R18, R18, R23, RZ ;  /* 0x0000001712127224 */ /* 0x020fe200078e02ff */
[----:B------:R-:W-:Y:S01]  /*0370*/  I2FP.F32.S32 R15, R16 ;  /* 0x00000010000f7245 */ /* 0x000fe20000201400 */
[----:B------:R-:W3:Y:S04]  /*0380*/  LDG.E R22, desc[UR6][R4.64+0x14] ;  /* 0x0000140604167981 */ /* 0x000ee8000c1e1900 */
[----:B------:R-:W3:Y:S01]  /*0390*/  LDG.E R27, desc[UR6][R6.64+-0xc00] ;  /* 0xfff40006061b7981 */ /* 0x000ee2000c1e1900 */
[----:B------:R-:W-:Y:S01]  /*03a0*/  I2FP.F32.S32 R29, R18 ;  /* 0x00000012001d7245 */ /* 0x000fe20000201400 */
[----:B------:R-:W-:-:S02]  /*03b0*/  IMAD R10, R10, R21, RZ ;  /* 0x000000150a0a7224 */ /* 0x000fc400078e02ff */
[----:B------:R-:W-:Y:S01]  /*03c0*/  FADD R14, R14, R15 ;  /* 0x0000000f0e0e7221 */ /* 0x000fe20000000000 */
[----:B------:R-:W4:Y:S04]  /*03d0*/  LDG.E R18, desc[UR6][R4.64+0x18] ;  /* 0x0000180604127981 */ /* 0x000f28000c1e1900 */
[----:B------:R-:W4:Y:S01]  /*03e0*/  LDG.E R23, desc[UR6][R6.64+-0x800] ;  /* 0xfff8000606177981 */ /* 0x000f22000c1e1900 */
[----:B------:R-:W-:Y:S01]  /*03f0*/  FADD R14, R14, R29 ;  /* 0x0000001d0e0e7221 */ /* 0x000fe20000000000 */
[----:B------:R-:W-:Y:S01]  /*0400*/  IMAD R8, R8, R13, RZ ;  /* 0x0000000d08087224 */ /* 0x000fe200078e02ff */
[----:B------:R-:W-:Y:S01]  /*0410*/  I2FP.F32.S32 R13, R10 ;  /* 0x0000000a000d7245 */ /* 0x000fe20000201400 */
[----:B------:R-:W5:Y:S04]  /*0420*/  LDG.E R21, desc[UR6][R4.64+0x1c] ;  /* 0x00001c0604157981 */ /* 0x000f68000c1e1900 */
[----:B------:R-:W5:Y:S01]  /*0430*/  LDG.E R16, desc[UR6][R6.64+-0x400] ;  /* 0xfffc000606107981 */ /* 0x000f62000c1e1900 */
[----:B------:R-:W-:Y:S01]  /*0440*/  I2FP.F32.S32 R8, R8 ;  /* 0x0000000800087245 */ /* 0x000fe20000201400 */
[----:B------:R-:W-:-:S02]  /*0450*/  FADD R13, R14, R13 ;  /* 0x0000000d0e0d7221 */ /* 0x000fc40000000000 */
[----:B------:R-:W5:Y:S02]  /*0460*/  LDG.E R10, desc[UR6][R4.64+0x24] ;  /* 0x00002406040a7981 */ /* 0x000f64000c1e1900 */
[----:B------:R-:W-:Y:S02]  /*0470*/  FADD R24, R13, R8 ;  /* 0x000000080d187221 */ /* 0x000fe40000000000 */
[----:B------:R-:W5:Y:S04]  /*0480*/  LDG.E R8, desc[UR6][R4.64+0x20] ;  /* 0x0000200604087981 */ /* 0x000f68000c1e1900 */
[----:B------:R-:W5:Y:S04]  /*0490*/  LDG.E R13, desc[UR6][R6.64] ;  /* 0x00000006060d7981 */ /* 0x000f68000c1e1900 */
[----:B------:R-:W5:Y:S01]  /*04a0*/  LDG.E R15, desc[UR6][R6.64+0x400] ;  /* 0x00040006060f7981 */ /* 0x000f62000c1e1900 */
[----:B------:R-:W-:-:S02]  /*04b0*/  IMAD R28, R12, R17, RZ ;  /* 0x000000110c1c7224 */ /* 0x000fc400078e02ff */
[----:B------:R-:W-:Y:S01]  /*04c0*/  IMAD R26, R26, R19, RZ ;  /* 0x000000131a1a7224 */ /* 0x000fe200078e02ff */
[----:B------:R-:W5:Y:S04]  /*04d0*/  LDG.E R12, desc[UR6][R6.64+0x800] ;  /* 0x00080006060c7981 */ /* 0x000f68000c1e1900 */
[----:B------:R0:W5:Y:S04]  /*04e0*/  LDG.E R14, desc[UR6][R6.64+0xc00] ;  /* 0x000c0006060e7981 */ /* 0x000168000c1e1900 */
[----:B------:R-:W5:Y:S04]  /*04f0*/  LDG.E R17, desc[UR6][R4.64+0x28] ;  /* 0x0000280604117981 */ /* 0x000f68000c1e1900 */
[----:B------:R-:W5:Y:S01]  /*0500*/  LDG.E R19, desc[UR6][R4.64+0x2c] ;  /* 0x00002c0604137981 */ /* 0x000f62000c1e1900 */
[----:B------:R-:W-:-:S05]  /*0510*/  I2FP.F32.S32 R29, R28 ;  /* 0x0000001c001d7245 */ /* 0x000fca0000201400 */
[----:B------:R-:W-:Y:S01]  /*0520*/  FADD R24, R24, R29 ;  /* 0x0000001d18187221 */ /* 0x000fe20000000000 */
[----:B------:R-:W-:-:S05]  /*0530*/  I2FP.F32.S32 R29, R26 ;  /* 0x0000001a001d7245 */ /* 0x000fca0000201400 */
[----:B------:R-:W-:Y:S01]  /*0540*/  FADD R24, R24, R29 ;  /* 0x0000001d18187221 */ /* 0x000fe20000000000 */
[----:B------:R-:W-:-:S05]  /*0550*/  IADD3 R29, PT, PT, R11, 0x1000, RZ ;  /* 0x000010000b1d7810 */ /* 0x000fca0007ffe0ff */
[----:B0-----:R-:W-:-:S04]  /*0560*/  IMAD.WIDE R6, R29, 0x4, R2 ;  /* 0x000000041d067825 */ /* 0x001fc800078e0202 */
[----:B--2---:R-:W-:-:S05]  /*0570*/  IMAD R20, R20, R25, RZ ;  /* 0x0000001914147224 */ /* 0x004fca00078e02ff */
[----:B------:R-:W-:Y:S01]  /*0580*/  I2FP.F32.S32 R25, R20 ;  /* 0x0000001400197245 */ /* 0x000fe20000201400 */
[----:B---3--:R-:W-:-:S04]  /*0590*/  IMAD R22, R22, R27, RZ ;  /* 0x0000001b16167224 */ /* 0x008fc800078e02ff */
[----:B------:R-:W-:Y:S01]  /*05a0*/  FADD R24, R24, R25 ;  /* 0x0000001918187221 */ /* 0x000fe20000000000 */
[----:B------:R-:W-:Y:S01]  /*05b0*/  I2FP.F32.S32 R25, R22 ;  /* 0x0000001600197245 */ /* 0x000fe20000201400 */
[----:B----4-:R-:W-:Y:S02]  /*05c0*/  IMAD R20, R18, R23, RZ ;  /* 0x0000001712147224 */ /* 0x010fe400078e02ff */
[----:B------:R-:W2:Y:S02]  /*05d0*/  LDG.E R23, desc[UR6][R4.64+0x30] ;  /* 0x0000300604177981 */ /* 0x000ea4000c1e1900 */
[----:B------:R-:W-:Y:S02]  /*05e0*/  FADD R24, R24, R25 ;  /* 0x0000001918187221 */ /* 0x000fe40000000000 */
[----:B------:R-:W2:Y:S01]  /*05f0*/  LDG.E R18, desc[UR6][R6.64+-0x1000] ;  /* 0xfff0000606127981 */ /* 0x000ea2000c1e1900 */
[----:B------:R-:W-:Y:S01]  /*0600*/  I2FP.F32.S32 R25, R20 ;  /* 0x0000001400197245 */ /* 0x000fe20000201400 */
[----:B-----5:R-:W-:-:S02]  /*0610*/  IMAD R22, R21, R16, RZ ;  /* 0x0000001015167224 */ /* 0x020fc400078e02ff */
[----:B------:R-:W3:Y:S04]  /*0620*/  LDG.E R16, desc[UR6][R4.64+0x34] ;  /* 0x0000340604107981 */ /* 0x000ee8000c1e1900 */
[----:B------:R-:W3:Y:S01]  /*0630*/  LDG.E R21, desc[UR6][R6.64+-0xc00] ;  /* 0xfff4000606157981 */ /* 0x000ee2000c1e1900 */
[----:B------:R-:W-:Y:S01]  /*0640*/  I2FP.F32.S32 R27, R22 ;  /* 0x00000016001b7245 */ /* 0x000fe20000201400 */
[----:B------:R-:W-:Y:S02]  /*0650*/  FADD R24, R24, R25 ;  /* 0x0000001918187221 */ /* 0x000fe40000000000 */
[----:B------:R-:W4:Y:S04]  /*0660*/  LDG.E R25, desc[UR6][R4.64+0x38] ;  /* 0x0000380604197981 */ /* 0x000f28000c1e1900 */
[----:B------:R-:W4:Y:S01]  /*0670*/  LDG.E R20, desc[UR6][R6.64+-0x800] ;  /* 0xfff8000606147981 */ /* 0x000f22000c1e1900 */
[----:B------:R-:W-:Y:S01]  /*0680*/  FADD R24, R24, R27 ;  /* 0x0000001b18187221 */ /* 0x000fe20000000000 */
[----:B------:R-:W-:-:S02]  /*0690*/  IMAD R8, R8, R13, RZ ;  /* 0x0000000d08087224 */ /* 0x000fc400078e02ff */
[----:B------:R-:W5:Y:S04]  /*06a0*/  LDG.E R27, desc[UR6][R4.64+0x3c] ;  /* 0x00003c06041b7981 */ /* 0x000f68000c1e1900 */
[----:B------:R-:W5:Y:S01]  /*06b0*/  LDG.E R22, desc[UR6][R6.64+-0x400] ;  /* 0xfffc000606167981 */ /* 0x000f62000c1e1900 */
[----:B------:R-:W-:Y:S01]  /*06c0*/  IMAD R10, R10, R15, RZ ;  /* 0x0000000f0a0a7224 */ /* 0x000fe200078e02ff */
[----:B------:R-:W-:Y:S02]  /*06d0*/  I2FP.F32.S32 R13, R8 ;  /* 0x00000008000d7245 */ /* 0x000fe40000201400 */
[----:B------:R-:W5:Y:S02]  /*06e0*/  LDG.E R8, desc[UR6][R6.64+0x400] ;  /* 0x0004000606087981 */ /* 0x000f64000c1e1900 */
[----:B------:R-:W-:Y:S01]  /*06f0*/  I2FP.F32.S32 R15, R10 ;  /* 0x0000000a000f7245 */ /* 0x000fe20000201400 */
[----:B------:R-:W-:Y:S01]  /*0700*/  FADD R24, R24, R13 ;  /* 0x0000000d18187221 */ /* 0x000fe20000000000 */
[----:B------:R-:W5:Y:S03]  /*0710*/  LDG.E R10, desc[UR6][R6.64] ;  /* 0x00000006060a7981 */ /* 0x000f66000c1e1900 */
[----:B------:R-:W-:Y:S01]  /*0720*/  FADD R24, R24, R15 ;  /* 0x0000000f18187221 */ /* 0x000fe20000000000 */
[----:B------:R-:W5:Y:S04]  /*0730*/  LDG.E R13, desc[UR6][R4.64+0x44] ;  /* 0x00004406040d7981 */ /* 0x000f68000c1e1900 */
[----:B------:R-:W5:Y:S01]  /*0740*/  LDG.E R15, desc[UR6][R4.64+0x40] ;  /* 0x00004006040f7981 */ /* 0x000f62000c1e1900 */
[----:B------:R-:W-:-:S02]  /*0750*/  IMAD R26, R17, R12, RZ ;  /* 0x0000000c111a7224 */ /* 0x000fc400078e02ff */
[----:B------:R-:W-:Y:S01]  /*0760*/  IMAD R28, R19, R14, RZ ;  /* 0x0000000e131c7224 */ /* 0x000fe200078e02ff */
[----:B------:R-:W5:Y:S04]  /*0770*/  LDG.E R12, desc[UR6][R6.64+0x800] ;  /* 0x00080006060c7981 */ /* 0x000f68000c1e1900 */
[----:B------:R-:W5:Y:S04]  /*0780*/  LDG.E R19, desc[UR6][R4.64+0x48] ;  /* 0x0000480604137981 */ /* 0x000f68000c1e1900 */
[----:B------:R0:W5:Y:S04]  /*0790*/  LDG.E R17, desc[UR6][R6.64+0xc00] ;  /* 0x000c000606117981 */ /* 0x000168000c1e1900 */
[----:B------:R-:W5:Y:S01]  /*07a0*/  LDG.E R14, desc[UR6][R4.64+0x4c] ;  /* 0x00004c06040e7981 */ /* 0x000f62000c1e1900 */
[----:B------:R-:W-:-:S05]  /*07b0*/  I2FP.F32.S32 R29, R26 ;  /* 0x0000001a001d7245 */ /* 0x000fca0000201400 */
[----:B------:R-:W-:Y:S01]  /*07c0*/  FADD R24, R24, R29 ;  /* 0x0000001d18187221 */ /* 0x000fe20000000000 */
[----:B------:R-:W-:-:S05]  /*07d0*/  I2FP.F32.S32 R29, R28 ;  /* 0x0000001c001d7245 */ /* 0x000fca0000201400 */
[----:B------:R-:W-:Y:S02]  /*07e0*/  FADD R24, R24, R29 ;  /* 0x0000001d18187221 */ /* 0x000fe40000000000 */
[----:B------:R-:W5:Y:S01]  /*07f0*/  LDG.E R29, desc[UR6][R4.64+0x58] ;  /* 0x00005806041d7981 */ /* 0x000f62000c1e1900 */
[----:B--2---:R-:W-:-:S05]  /*0800*/  IMAD R18, R23, R18, RZ ;  /* 0x0000001217127224 */ /* 0x004fca00078e02ff */
[----:B------:R-:W-:Y:S01]  /*0810*/  I2FP.F32.S32 R23, R18 ;  /* 0x0000001200177245 */ /* 0x000fe20000201400 */
[----:B---3--:R-:W-:-:S04]  /*0820*/  IMAD R16, R16, R21, RZ ;  /* 0x0000001510107224 */ /* 0x008fc800078e02ff */
[----:B------:R-:W-:Y:S01]  /*0830*/  FADD R23, R24, R23 ;  /* 0x0000001718177221 */ /* 0x000fe20000000000 */
[----:B------:R-:W-:Y:S01]  /*0840*/  I2FP.F32.S32 R16, R16 ;  /* 0x0000001000107245 */ /* 0x000fe20000201400 */
[----:B----4-:R-:W-:-:S04]  /*0850*/  IMAD R20, R25, R20, RZ ;  /* 0x0000001419147224 */ /* 0x010fc800078e02ff */
[----:B------:R-:W-:Y:S01]  /*0860*/  FADD R16, R23, R16 ;  /* 0x0000001017107221 */ /* 0x000fe20000000000 */
[----:B0-----:R-:W-:Y:S01]  /*0870*/  I2FP.F32.S32 R7, R20 ;  /* 0x0000001400077245 */ /* 0x001fe20000201400 */
[----:B-----5:R-:W-:Y:S01]  /*0880*/  IMAD R22, R27, R22, RZ ;  /* 0x000000161b167224 */ /* 0x020fe200078e02ff */
[----:B------:R-:W-:-:S03]  /*0890*/  IADD3 R21, PT, PT, R11, 0x1800, RZ ;  /* 0x000018000b157810 */ /* 0x000fc60007ffe0ff */
[----:B------:R-:W-:Y:S01]  /*08a0*/  FADD R7, R16, R7 ;  /* 0x0000000710077221 */ /* 0x000fe20000000000 */
[----:B------:R-:W2:Y:S01]  /*08b0*/  LDG.E R27, desc[UR6][R4.64+0x5c] ;  /* 0x00005c06041b7981 */ /* 0x000ea2000c1e1900 */
[----:B------:R-:W-:-:S05]  /*08c0*/  I2FP.F32.S32 R22, R22 ;  /* 0x0000001600167245 */ /* 0x000fca0000201400 */
[----:B------:R-:W-:Y:S01]  /*08d0*/  FADD R24, R7, R22 ;  /* 0x0000001607187221 */ /* 0x000fe20000000000 */
[----:B------:R-:W-:-:S04]  /*08e0*/  IMAD.WIDE R6, R21, 0x4, R2 ;  /* 0x0000000415067825 */ /* 0x000fc800078e0202 */
[----:B------:R-:W-:Y:S01]  /*08f0*/  IMAD R26, R13, R8, RZ ;  /* 0x000000080d1a7224 */ /* 0x000fe200078e02ff */
[----:B------:R-:W3:Y:S01]  /*0900*/  LDG.E R16, desc[UR6][R6.64+-0x800] ;  /* 0xfff8000606107981 */ /* 0x000ee2000c1e1900 */
[----:B------:R-:W-:-:S03]  /*0910*/  IMAD R20, R15, R10, RZ ;  /* 0x0000000a0f147224 */ /* 0x000fc600078e02ff */
[----:B------:R-:W4:Y:S04]  /*0920*/  LDG.E R8, desc[UR6][R4.64+0x50] ;  /* 0x0000500604087981 */ /* 0x000f28000c1e1900 */
[----:B------:R-:W4:Y:S01]  /*0930*/  LDG.E R13, desc[UR6][R6.64+-0x1000] ;  /* 0xfff00006060d7981 */ /* 0x000f22000c1e1900 */
[----:B------:R-:W-:-:S03]  /*0940*/  I2FP.F32.S32 R25, R20 ;  /* 0x0000001400197245 */ /* 0x000fc60000201400 */
[----:B------:R-:W5:Y:S04]  /*0950*/  LDG.E R10, desc[UR6][R4.64+0x54] ;  /* 0x00005406040a7981 */ /* 0x000f68000c1e1900 */
[----:B------:R-:W5:Y:S01]  /*0960*/  LDG.E R15, desc[UR6][R6.64+-0xc00] ;  /* 0xfff40006060f7981 */ /* 0x000f62000c1e1900 */
[----:B------:R-:W-:Y:S01]  /*0970*/  FADD R24, R24, R25 ;  /* 0x0000001918187221 */ /* 0x000fe20000000000 */
[----:B------:R-:W-:Y:S02]  /*0980*/  I2FP.F32.S32 R25, R26 ;  /* 0x0000001a00197245 */ /* 0x000fe40000201400 */
[----:B------:R-:W2:Y:S03]  /*0990*/  LDG.E R18, desc[UR6][R6.64+-0x400] ;  /* 0xfffc000606127981 */ /* 0x000ea6000c1e1900 */
[----:B------:R-:W-:Y:S01]  /*09a0*/  FADD R24, R24, R25 ;  /* 0x0000001918187221 */ /* 0x000fe20000000000 */
[----:B------:R-:W2:Y:S01]  /*09b0*/  LDG.E R20, desc[UR6][R6.64] ;  /* 0x0000000606147981 */ /* 0x000ea2000c1e1900 */
[----:B------:R-:W-:-:S03]  /*09c0*/  IMAD R19, R19, R12, RZ ;  /* 0x0000000c13137224 */ /* 0x000fc600078e02ff */
[----:B------:R-:W2:Y:S01]  /*09d0*/  LDG.E R25, desc[UR6][R4.64+0x60] ;  /* 0x0000600604197981 */ /* 0x000ea2000c1e1900 */
[----:B------:R-:W-:-:S03]  /*09e0*/  IMAD R14, R14, R17, RZ ;  /* 0x000000110e0e7224 */ /* 0x000fc600078e02ff */
[----:B------:R-:W2:Y:S04]  /*09f0*/  LDG.E R21, desc[UR6][R6.64+0x400] ;  /* 0x0004000606157981 */ /* 0x000ea8000c1e1900 */
[----:B------:R-:W2:Y:S04]  /*0a00*/  LDG.E R12, desc[UR6][R4.64+0x64] ;  /* 0x00006406040c7981 */ /* 0x000ea8000c1e1900 */
[----:B------:R-:W2:Y:S04]  /*0a10*/  LDG.E R22, desc[UR6][R6.64+0x800] ;  /* 0x0008000606167981 */ /* 0x000ea8000c1e1900 */
[----:B------:R-:W2:Y:S04]  /*0a20*/  LDG.E R17, desc[UR6][R4.64+0x68] ;  /* 0x0000680604117981 */ /* 0x000ea8000c1e1900 */
[----:B------:R-:W2:Y:S04]  /*0a30*/  LDG.E R23, desc[UR6][R6.64+0xc00] ;  /* 0x000c000606177981 */ /* 0x000ea8000c1e1900 */
[----:B------:R0:W2:Y:S01]  /*0a40*/  LDG.E R6, desc[UR6][R4.64+0x6c] ;  /* 0x00006c0604067981 */ /* 0x0000a2000c1e1900 */
[----:B------:R-:W-:-:S02]  /*0a50*/  I2FP.F32.S32 R19, R19 ;  /* 0x0000001300137245 */ /* 0x000fc40000201400 */
[----:B------:R-:W-:-:S03]  /*0a60*/  I2FP.F32.S32 R14, R14 ;  /* 0x0000000e000e7245 */ /* 0x000fc60000201400 */
[----:B------:R-:W-:-:S04]  /*0a70*/  FADD R19, R24, R19 ;  /* 0x0000001318137221 */ /* 0x000fc80000000000 */
[----:B------:R-:W-:Y:S01]  /*0a80*/  FADD R19, R19, R14 ;  /* 0x0000000e13137221 */ /* 0x000fe20000000000 */
[----:B------:R-:W-:-:S04]  /*0a90*/  UIADD3 UR4, UPT, UPT, UR4, 0x20, URZ ;  /* 0x0000002004047890 */ /* 0x000fc8000fffe0ff */
[----:B------:R-:W-:Y:S01]  /*0aa0*/  UISETP.NE.AND UP0, UPT, UR4, 0x100, UPT ;  /* 0x000001000400788c */ /* 0x000fe2000bf05270 */
[----:B0-----:R-:W-:Y:S02]  /*0ab0*/  IADD3 R4, P0, PT, R4, 0x80, RZ ;  /* 0x0000008004047810 */ /* 0x001fe40007f1e0ff */
[----:B------:R-:W-:Y:S02]  /*0ac0*/  IADD3 R11, PT, PT, R11, 0x2000, RZ ;  /* 0x000020000b0b7810 */ /* 0x000fe40007ffe0ff */
[----:B------:R-:W-:Y:S01]  /*0ad0*/  IADD3.X R5, PT, PT, RZ, R5, RZ, P0, !PT ;  /* 0x00000005ff057210 */ /* 0x000fe200007fe4ff */
[----:B---3--:R-:W-:Y:S02]  /*0ae0*/  IMAD R16, R29, R16, RZ ;  /* 0x000000101d107224 */ /* 0x008fe400078e02ff */
[----:B----4-:R-:W-:-:S05]  /*0af0*/  IMAD R8, R8, R13, RZ ;  /* 0x0000000d08087224 */ /* 0x010fca00078e02ff */
[----:B------:R-:W-:Y:S01]  /*0b00*/  I2FP.F32.S32 R8, R8 ;  /* 0x0000000800087245 */ /* 0x000fe20000201400 */
[----:B-----5:R-:W-:-:S04]  /*0b10*/  IMAD R10, R10, R15, RZ ;  /* 0x0000000f0a0a7224 */ /* 0x020fc800078e02ff */
[----:B------:R-:W-:Y:S01]  /*0b20*/  FADD R8, R8, R19 ;  /* 0x0000001308087221 */ /* 0x000fe20000000000 */
[----:B------:R-:W-:Y:S01]  /*0b30*/  I2FP.F32.S32 R7, R10 ;  /* 0x0000000a00077245 */ /* 0x000fe20000201400 */
[----:B--2---:R-:W-:Y:S01]  /*0b40*/  IMAD R18, R27, R18, RZ ;  /* 0x000000121b127224 */ /* 0x004fe200078e02ff */
[----:B------:R-:W-:-:S03]  /*0b50*/  I2FP.F32.S32 R16, R16 ;  /* 0x0000001000107245 */ /* 0x000fc60000201400 */
[----:B------:R-:W-:Y:S01]  /*0b60*/  FADD R7, R8, R7 ;  /* 0x0000000708077221 */ /* 0x000fe20000000000 */
[----:B------:R-:W-:Y:S01]  /*0b70*/  I2FP.F32.S32 R18, R18 ;  /* 0x0000001200127245 */ /* 0x000fe20000201400 */
[----:B------:R-:W-:Y:S02]  /*0b80*/  IMAD R20, R25, R20, RZ ;  /* 0x0000001419147224 */ /* 0x000fe400078e02ff */
[----:B------:R-:W-:-:S03]  /*0b90*/  FADD R7, R7, R16 ;  /* 0x0000001007077221 */ /* 0x000fc60000000000 */
[----:B------:R-:W-:Y:S01]  /*0ba0*/  I2FP.F32.S32 R20, R20 ;  /* 0x0000001400147245 */ /* 0x000fe20000201400 */
[----:B------:R-:W-:Y:S01]  /*0bb0*/  FADD R7, R7, R18 ;  /* 0x0000001207077221 */ /* 0x000fe20000000000 */
[----:B------:R-:W-:-:S03]  /*0bc0*/  IMAD R12, R12, R21, RZ ;  /* 0x000000150c0c7224 */ /* 0x000fc600078e02ff */
[----:B------:R-:W-:Y:S02]  /*0bd0*/  FADD R7, R7, R20 ;  /* 0x0000001407077221 */ /* 0x000fe40000000000 */
[----:B------:R-:W-:Y:S01]  /*0be0*/  I2FP.F32.S32 R12, R12 ;  /* 0x0000000c000c7245 */ /* 0x000fe20000201400 */
[----:B------:R-:W-:-:S04]  /*0bf0*/  IMAD R17, R17, R22, RZ ;  /* 0x0000001611117224 */ /* 0x000fc800078e02ff */
[----:B------:R-:W-:Y:S01]  /*0c00*/  FADD R7, R7, R12 ;  /* 0x0000000c07077221 */ /* 0x000fe20000000000 */
[----:B------:R-:W-:Y:S01]  /*0c10*/  IMAD R23, R6, R23, RZ ;  /* 0x0000001706177224 */ /* 0x000fe200078e02ff */
[----:B------:R-:W-:-:S04]  /*0c20*/  I2FP.F32.S32 R6, R17 ;  /* 0x0000001100067245 */ /* 0x000fc80000201400 */
[----:B------:R-:W-:Y:S01]  /*0c30*/  I2FP.F32.S32 R23, R23 ;  /* 0x0000001700177245 */ /* 0x000fe20000201400 */
[----:B------:R-:W-:-:S04]  /*0c40*/  FADD R6, R7, R6 ;  /* 0x0000000607067221 */ /* 0x000fc80000000000 */
[----:B------:R-:W-:Y:S01]  /*0c50*/  FADD R16, R6, R23 ;  /* 0x0000001706107221 */ /* 0x000fe20000000000 */
[----:B------:R-:W-:Y:S06]  /*0c60*/  BRA.U UP0, `(.L_x_2) ;  /* 0xfffffff5004c7547 */ /* 0x000fec000b83ffff */
[----:B------:R-:W0:Y:S01]  /*0c70*/  LDC.64 R2, c[0x0][0x390] ;  /* 0x0000e400ff027b82 */ /* 0x000e220000000a00 */
[----:B------:R-:W1:Y:S01]  /*0c80*/  F2I.TRUNC.NTZ R5, R16 ;  /* 0x0000001000057305 */ /* 0x000e62000020f100 */
[----:B------:R-:W-:-:S05]  /*0c90*/  IADD3 R9, PT, PT, R0, R9, RZ ;  /* 0x0000000900097210 */ /* 0x000fca0007ffe0ff */
[----:B0-----:R-:W-:-:S05]  /*0ca0*/  IMAD.WIDE R2, R9, 0x4, R2 ;  /* 0x0000000409027825 */ /* 0x001fca00078e0202 */
[----:B-1----:R-:W-:Y:S01]  /*0cb0*/  STG.E desc[UR6][R2.64], R5 ;  /* 0x0000000502007986 */ /* 0x002fe2000c101906 */
[----:B------:R-:W-:Y:S05]  /*0cc0*/  EXIT ;  /* 0x000000000000794d */ /* 0x000fea0003800000 */
.L_x_3:
        /* <DEDUP_REMOVED lines=11> */
.L_x_5:


//--------------------- .nv.shared._Z19matrixMulTileKernelPiS_S_ --------------------------
	.section	.nv.shared._Z19matrixMulTileKernelPiS_S_,"aw",@nobits
	.sectionflags	@""
	.align	4
.nv.shared._Z19matrixMulTileKernelPiS_S_:
	.zero		9216


//--------------------- .nv.shared.reserved.0     --------------------------
	.section	.nv.shared.reserved.0,"aw",@nobits
	.weak		__nv_reservedSMEM_offset_0_alias
	.size		__nv_reservedSMEM_offset_0_alias, 0, 64
	.other		__nv_reservedSMEM_offset_0_alias,@"STO_CUDA_RESERVED_SHARED STV_DEFAULT"
__nv_reservedSMEM_offset_0_alias:
	.zero		0
	.zero		64


//--------------------- .nv.constant0._Z19matrixMulTileKernelPiS_S_ --------------------------
	.section	.nv.constant0._Z19matrixMulTileKernelPiS_S_,"a",@progbits
	.sectionflags	@""
	.align	4
.nv.constant0._Z19matrixMulTileKernelPiS_S_:
	.zero		920


//--------------------- .nv.constant0._Z15matrixMulKernelPiS_S_ --------------------------
	.section	.nv.constant0._Z15matrixMulKernelPiS_S_,"a",@progbits
	.sectionflags	@""
	.align	4
.nv.constant0._Z15matrixMulKernelPiS_S_:
	.zero		920


//--------------------- SYMBOLS --------------------------

	.type		.nv.reservedSmem.offset0,@object
	.size		.nv.reservedSmem.offset0,0x4
	.type		.nv.reservedSmem.cap,@object
	.size		.nv.reservedSmem.cap,0x4
